//
// Generated by NVIDIA NVVM Compiler
//
// Compiler Build ID: CL-36424714
// Cuda compilation tools, release 13.0, V13.0.88
// Based on NVVM 20.0.0
//

.version 9.0
.target sm_100
.address_size 64

	// .globl	chunked_batched_copy_kernel
// _ZZ27chunked_batched_copy_kernelE11s_src_addrs has been demoted
// _ZZ27chunked_batched_copy_kernelE11s_dst_addrs has been demoted
// _ZZ27chunked_batched_copy_kernelE7s_sizes has been demoted

.visible .entry chunked_batched_copy_kernel(
	.param .u64 .ptr .align 1 chunked_batched_copy_kernel_param_0,
	.param .u64 .ptr .align 1 chunked_batched_copy_kernel_param_1,
	.param .u64 .ptr .align 1 chunked_batched_copy_kernel_param_2,
	.param .u32 chunked_batched_copy_kernel_param_3
)
{
	.reg .pred 	%p<17>;
	.reg .b16 	%rs<3>;
	.reg .b32 	%r<38>;
	.reg .b32 	%f<17>;
	.reg .b64 	%rd<51>;
	// demoted variable
	.shared .align 8 .b8 _ZZ27chunked_batched_copy_kernelE11s_src_addrs[4096];
	// demoted variable
	.shared .align 8 .b8 _ZZ27chunked_batched_copy_kernelE11s_dst_addrs[4096];
	// demoted variable
	.shared .align 8 .b8 _ZZ27chunked_batched_copy_kernelE7s_sizes[4096];
	ld.param.u64 	%rd28, [chunked_batched_copy_kernel_param_0];
	ld.param.u64 	%rd29, [chunked_batched_copy_kernel_param_1];
	ld.param.u64 	%rd30, [chunked_batched_copy_kernel_param_2];
	ld.param.u32 	%r9, [chunked_batched_copy_kernel_param_3];
	mov.u32 	%r10, %nctaid.x;
	add.s32 	%r11, %r10, %r9;
	add.s32 	%r12, %r11, -1;
	div.u32 	%r13, %r12, %r10;
	mov.u32 	%r14, %ctaid.x;
	mul.lo.s32 	%r1, %r13, %r14;
	add.s32 	%r15, %r1, %r13;
	min.s32 	%r16, %r15, %r9;
	sub.s32 	%r2, %r16, %r1;
	mov.u32 	%r3, %tid.x;
	setp.ge.s32 	%p1, %r3, %r2;
	@%p1 bra 	$L__BB0_3;
	mov.u32 	%r4, %ntid.x;
	cvta.to.global.u64 	%rd1, %rd28;
	cvta.to.global.u64 	%rd2, %rd29;
	cvta.to.global.u64 	%rd3, %rd30;
	mov.u32 	%r36, %r3;
$L__BB0_2:
	add.s32 	%r17, %r36, %r1;
	mul.wide.s32 	%rd31, %r17, 8;
	add.s64 	%rd32, %rd1, %rd31;
	ld.global.u64 	%rd33, [%rd32];
	shl.b32 	%r18, %r36, 3;
	mov.u32 	%r19, _ZZ27chunked_batched_copy_kernelE11s_src_addrs;
	add.s32 	%r20, %r19, %r18;
	st.shared.u64 	[%r20], %rd33;
	add.s64 	%rd34, %rd2, %rd31;
	ld.global.u64 	%rd35, [%rd34];
	mov.u32 	%r21, _ZZ27chunked_batched_copy_kernelE11s_dst_addrs;
	add.s32 	%r22, %r21, %r18;
	st.shared.u64 	[%r22], %rd35;
	add.s64 	%rd36, %rd3, %rd31;
	ld.global.u64 	%rd37, [%rd36];
	mov.u32 	%r23, _ZZ27chunked_batched_copy_kernelE7s_sizes;
	add.s32 	%r24, %r23, %r18;
	st.shared.u64 	[%r24], %rd37;
	add.s32 	%r36, %r36, %r4;
	setp.lt.s32 	%p2, %r36, %r2;
	@%p2 bra 	$L__BB0_2;
$L__BB0_3:
	bar.sync 	0;
	setp.lt.s32 	%p3, %r2, 1;
	@%p3 bra 	$L__BB0_18;
	cvt.u64.u32 	%rd4, %r3;
	mov.u32 	%r26, %ntid.x;
	cvt.u64.u32 	%rd5, %r26;
	shl.b32 	%r27, %r3, 4;
	cvt.u64.u32 	%rd6, %r27;
	shl.b32 	%r28, %r26, 4;
	cvt.u64.u32 	%rd7, %r28;
	mov.b32 	%r37, 0;
	mov.u32 	%r30, _ZZ27chunked_batched_copy_kernelE11s_src_addrs;
	mov.u32 	%r32, _ZZ27chunked_batched_copy_kernelE11s_dst_addrs;
$L__BB0_5:
	shl.b32 	%r29, %r37, 3;
	add.s32 	%r31, %r30, %r29;
	ld.shared.u64 	%rd8, [%r31];
	add.s32 	%r33, %r32, %r29;
	ld.shared.u64 	%rd38, [%r33];
	mov.u32 	%r34, _ZZ27chunked_batched_copy_kernelE7s_sizes;
	add.s32 	%r35, %r34, %r29;
	ld.shared.u64 	%rd39, [%r35];
	or.b64  	%rd40, %rd8, %rd38;
	and.b64  	%rd41, %rd40, 15;
	setp.ne.s64 	%p4, %rd41, 0;
	setp.lt.u64 	%p5, %rd39, 16;
	or.pred  	%p6, %p4, %p5;
	@%p6 bra 	$L__BB0_14;
	and.b64  	%rd11, %rd39, -16;
	setp.le.u64 	%p9, %rd11, %rd6;
	@%p9 bra 	$L__BB0_12;
	mov.u64 	%rd48, %rd6;
$L__BB0_8:
	.pragma "nounroll";
	add.s64 	%rd13, %rd8, %rd48;
	ld.v4.f32 	{%f1, %f2, %f3, %f4}, [%rd13];
	add.s64 	%rd14, %rd38, %rd48;
	st.v4.f32 	[%rd14], {%f1, %f2, %f3, %f4};
	add.s64 	%rd15, %rd48, %rd7;
	setp.ge.u64 	%p10, %rd15, %rd11;
	@%p10 bra 	$L__BB0_12;
	add.s64 	%rd16, %rd13, %rd7;
	ld.v4.f32 	{%f5, %f6, %f7, %f8}, [%rd16];
	add.s64 	%rd17, %rd14, %rd7;
	st.v4.f32 	[%rd17], {%f5, %f6, %f7, %f8};
	add.s64 	%rd18, %rd15, %rd7;
	setp.ge.u64 	%p11, %rd18, %rd11;
	@%p11 bra 	$L__BB0_12;
	add.s64 	%rd19, %rd16, %rd7;
	ld.v4.f32 	{%f9, %f10, %f11, %f12}, [%rd19];
	add.s64 	%rd20, %rd17, %rd7;
	st.v4.f32 	[%rd20], {%f9, %f10, %f11, %f12};
	add.s64 	%rd21, %rd18, %rd7;
	setp.ge.u64 	%p12, %rd21, %rd11;
	@%p12 bra 	$L__BB0_12;
	add.s64 	%rd44, %rd19, %rd7;
	ld.v4.f32 	{%f13, %f14, %f15, %f16}, [%rd44];
	add.s64 	%rd45, %rd20, %rd7;
	st.v4.f32 	[%rd45], {%f13, %f14, %f15, %f16};
	add.s64 	%rd48, %rd21, %rd7;
	setp.lt.u64 	%p13, %rd48, %rd11;
	@%p13 bra 	$L__BB0_8;
$L__BB0_12:
	add.s64 	%rd49, %rd11, %rd4;
	setp.ge.u64 	%p14, %rd49, %rd39;
	@%p14 bra 	$L__BB0_17;
$L__BB0_13:
	add.s64 	%rd46, %rd8, %rd49;
	ld.u8 	%rs2, [%rd46];
	add.s64 	%rd47, %rd38, %rd49;
	st.u8 	[%rd47], %rs2;
	add.s64 	%rd49, %rd49, %rd5;
	setp.lt.u64 	%p15, %rd49, %rd39;
	@%p15 bra 	$L__BB0_13;
	bra.uni 	$L__BB0_17;
$L__BB0_14:
	setp.le.u64 	%p7, %rd39, %rd4;
	@%p7 bra 	$L__BB0_17;
	mov.u64 	%rd50, %rd4;
$L__BB0_16:
	add.s64 	%rd42, %rd8, %rd50;
	ld.u8 	%rs1, [%rd42];
	add.s64 	%rd43, %rd38, %rd50;
	st.u8 	[%rd43], %rs1;
	add.s64 	%rd50, %rd50, %rd5;
	setp.lt.u64 	%p8, %rd50, %rd39;
	@%p8 bra 	$L__BB0_16;
$L__BB0_17:
	add.s32 	%r37, %r37, 1;
	setp.ne.s32 	%p16, %r37, %r2;
	@%p16 bra 	$L__BB0_5;
$L__BB0_18:
	ret;

}


// ===== COMPILED SASS (sm_100) =====

	.target	sm_100

	.elftype	@"ET_EXEC"


//--------------------- .note.nv.tkinfo           --------------------------
	.section	.note.nv.tkinfo,"",@"SHT_NOTE"
	.sectionflags	@"SHF_NOTE_NV_TKINFO"
	.tkinfo
        /*0018*/ 	.word	0x00000002
        /*0030*/ 	.string	""
        /*0030*/ 	.string	"ptxas"
        /*0030*/ 	.string	"Cuda compilation tools, release 13.0, V13.0.88"
        /*0030*/ 	.string	"Build cuda_13.0.r13.0/compiler.36424714_0"
        /*0030*/ 	.string	"-arch sm_100 -m 64 "



//--------------------- .note.nv.cuinfo           --------------------------
	.section	.note.nv.cuinfo,"",@"SHT_NOTE"
	.sectionflags	@"SHF_NOTE_NV_CUINFO"
        /*0018*/ 	.short	0x0002
        /*001a*/ 	.short	0x0064
        /*001c*/ 	.short	0x0082
	.zero		2


//--------------------- .nv.info                  --------------------------
	.section	.nv.info,"",@"SHT_CUDA_INFO"
	.align	4


	//----- nvinfo : EIATTR_REGCOUNT
	.align		4
        /*0000*/ 	.byte	0x04, 0x2f
        /*0002*/ 	.short	(.L_1 - .L_0)
	.align		4
.L_0:
        /*0004*/ 	.word	index@(chunked_batched_copy_kernel)
        /*0008*/ 	.word	0x0000001e


	//----- nvinfo : EIATTR_FRAME_SIZE
	.align		4
.L_1:
        /*000c*/ 	.byte	0x04, 0x11
        /*000e*/ 	.short	(.L_3 - .L_2)
	.align		4
.L_2:
        /*0010*/ 	.word	index@(chunked_batched_copy_kernel)
        /*0014*/ 	.word	0x00000000


	//----- nvinfo : EIATTR_MIN_STACK_SIZE
	.align		4
.L_3:
        /*0018*/ 	.byte	0x04, 0x12
        /*001a*/ 	.short	(.L_5 - .L_4)
	.align		4
.L_4:
        /*001c*/ 	.word	index@(chunked_batched_copy_kernel)
        /*0020*/ 	.word	0x00000000
.L_5:


//--------------------- .nv.compat                --------------------------
	.section	.nv.compat,"",@"SHT_CUDA_COMPAT_INFO"
	.align	4
        /*0000*/ 	.byte	0x02, 0x09, 0x00, 0x00, 0x02, 0x02, 0x01, 0x00, 0x02, 0x05, 0x05, 0x00, 0x03, 0x07, 0x01, 0x01
        /*0010*/ 	.byte	0x02, 0x03, 0x00, 0x00, 0x02, 0x06, 0x01, 0x00, 0x04, 0x0b, 0x08, 0x00, 0x09, 0x00, 0x00, 0x00
        /*0020*/ 	.byte	0x00, 0x00, 0x00, 0x00


//--------------------- .nv.info.chunked_batched_copy_kernel --------------------------
	.section	.nv.info.chunked_batched_copy_kernel,"",@"SHT_CUDA_INFO"
	.sectionflags	@""
	.align	4


	//----- nvinfo : EIATTR_CUDA_API_VERSION
	.align		4
        /*0000*/ 	.byte	0x04, 0x37
        /*0002*/ 	.short	(.L_7 - .L_6)
.L_6:
        /*0004*/ 	.word	0x00000082


	//----- nvinfo : EIATTR_KPARAM_INFO
	.align		4
.L_7:
        /*0008*/ 	.byte	0x04, 0x17
        /*000a*/ 	.short	(.L_9 - .L_8)
.L_8:
        /*000c*/ 	.word	0x00000000
        /*0010*/ 	.short	0x0003
        /*0012*/ 	.short	0x0018
        /*0014*/ 	.byte	0x00, 0xf0, 0x11, 0x00


	//----- nvinfo : EIATTR_KPARAM_INFO
	.align		4
.L_9:
        /*0018*/ 	.byte	0x04, 0x17
        /*001a*/ 	.short	(.L_11 - .L_10)
.L_10:
        /*001c*/ 	.word	0x00000000
        /*0020*/ 	.short	0x0002
        /*0022*/ 	.short	0x0010
        /*0024*/ 	.byte	0x00, 0xf5, 0x21, 0x00


	//----- nvinfo : EIATTR_KPARAM_INFO
	.align		4
.L_11:
        /*0028*/ 	.byte	0x04, 0x17
        /*002a*/ 	.short	(.L_13 - .L_12)
.L_12:
        /*002c*/ 	.word	0x00000000
        /*0030*/ 	.short	0x0001
        /*0032*/ 	.short	0x0008
        /*0034*/ 	.byte	0x00, 0xf5, 0x21, 0x00


	//----- nvinfo : EIATTR_KPARAM_INFO
	.align		4
.L_13:
        /*0038*/ 	.byte	0x04, 0x17
        /*003a*/ 	.short	(.L_15 - .L_14)
.L_14:
        /*003c*/ 	.word	0x00000000
        /*0040*/ 	.short	0x0000
        /*0042*/ 	.short	0x0000
        /*0044*/ 	.byte	0x00, 0xf5, 0x21, 0x00


	//----- nvinfo : EIATTR_SPARSE_MMA_MASK
	.align		4
.L_15:
        /*0048*/ 	.byte	0x03, 0x50
        /*004a*/ 	.short	0x0000


	//----- nvinfo : EIATTR_MAXREG_COUNT
	.align		4
        /*004c*/ 	.byte	0x03, 0x1b
        /*004e*/ 	.short	0x00ff


	//----- nvinfo : EIATTR_NUM_BARRIERS
	.align		4
        /*0050*/ 	.byte	0x02, 0x4c
        /*0052*/ 	.byte	0x01
	.zero		1


	//----- nvinfo : EIATTR_MERCURY_ISA_VERSION
	.align		4
        /*0054*/ 	.byte	0x03, 0x5f
        /*0056*/ 	.short	0x0101


	//----- nvinfo : EIATTR_VRC_CTA_INIT_COUNT
	.align		4
        /*0058*/ 	.byte	0x02, 0x4a
	.zero		1
	.zero		1


	//----- nvinfo : EIATTR_EXIT_INSTR_OFFSETS
	.align		4
        /*005c*/ 	.byte	0x04, 0x1c
        /*005e*/ 	.short	(.L_17 - .L_16)


	//   ....[0]....
.L_16:
        /*0060*/ 	.word	0x000003e0


	//   ....[1]....
        /*0064*/ 	.word	0x00000b20


	//----- nvinfo : EIATTR_CRS_STACK_SIZE
	.align		4
.L_17:
        /*0068*/ 	.byte	0x04, 0x1e
        /*006a*/ 	.short	(.L_19 - .L_18)
.L_18:
        /*006c*/ 	.word	0x00000000


	//----- nvinfo : EIATTR_CBANK_PARAM_SIZE
	.align		4
.L_19:
        /*0070*/ 	.byte	0x03, 0x19
        /*0072*/ 	.short	0x001c


	//----- nvinfo : EIATTR_PARAM_CBANK
	.align		4
        /*0074*/ 	.byte	0x04, 0x0a
        /*0076*/ 	.short	(.L_21 - .L_20)
	.align		4
.L_20:
        /*0078*/ 	.word	index@(.nv.constant0.chunked_batched_copy_kernel)
        /*007c*/ 	.short	0x0380
        /*007e*/ 	.short	0x001c


	//----- nvinfo : EIATTR_SW_WAR
	.align		4
.L_21:
        /*0080*/ 	.byte	0x04, 0x36
        /*0082*/ 	.short	(.L_23 - .L_22)
.L_22:
        /*0084*/ 	.word	0x00000008
.L_23:


//--------------------- .nv.callgraph             --------------------------
	.section	.nv.callgraph,"",@"SHT_CUDA_CALLGRAPH"
	.align	4
	.sectionentsize	8
	.align		4
        /*0000*/ 	.word	0x00000000
	.align		4
        /*0004*/ 	.word	0xffffffff
	.align		4
        /*0008*/ 	.word	0x00000000
	.align		4
        /*000c*/ 	.word	0xfffffffe
	.align		4
        /*0010*/ 	.word	0x00000000
	.align		4
        /*0014*/ 	.word	0xfffffffd
	.align		4
        /*0018*/ 	.word	0x00000000
	.align		4
        /*001c*/ 	.word	0xfffffffc


//--------------------- .text.chunked_batched_copy_kernel --------------------------
	.section	.text.chunked_batched_copy_kernel,"ax",@progbits
	.align	128
        .global         chunked_batched_copy_kernel
        .type           chunked_batched_copy_kernel,@function
        .size           chunked_batched_copy_kernel,(.L_x_15 - chunked_batched_copy_kernel)
        .other          chunked_batched_copy_kernel,@"STO_CUDA_ENTRY STV_DEFAULT"
chunked_batched_copy_kernel:
.text.chunked_batched_copy_kernel:
[----:B------:R-:W-:Y:S08]  /*0000*/  LDC R1, c[0x0][0x37c] ;  /* 0x0000df00ff017b82 */ /* 0x000ff00000000800 */
[----:B------:R-:W0:Y:S01]  /*0010*/  LDC R7, c[0x0][0x370] ;  /* 0x0000dc00ff077b82 */ /* 0x000e220000000800 */
[----:B------:R-:W1:Y:S01]  /*0020*/  LDCU.64 UR12, c[0x0][0x358] ;  /* 0x00006b00ff0c77ac */ /* 0x000e620008000a00 */
[----:B------:R-:W-:Y:S06]  /*0030*/  BSSY.RECONVERGENT B0, `(.L_x_0) ;  /* 0x0000039000007945 */ /* 0x000fec0003800200 */
[----:B------:R-:W2:Y:S08]  /*0040*/  LDC R6, c[0x0][0x398] ;  /* 0x0000e600ff067b82 */ /* 0x000eb00000000800 */
[----:B------:R-:W3:Y:S01]  /*0050*/  S2UR UR4, SR_CTAID.X ;  /* 0x00000000000479c3 */ /* 0x000ee20000002500 */
[----:B0-----:R-:W0:Y:S01]  /*0060*/  I2F.U32.RP R4, R7 ;  /* 0x0000000700047306 */ /* 0x001e220000209000 */
[----:B------:R-:W-:-:S07]  /*0070*/  ISETP.NE.U32.AND P2, PT, R7, RZ, PT ;  /* 0x000000ff0700720c */ /* 0x000fce0003f45070 */
[----:B0-----:R-:W0:Y:S02]  /*0080*/  MUFU.RCP R4, R4 ;  /* 0x0000000400047308 */ /* 0x001e240000001000 */
[----:B0-----:R-:W-:-:S06]  /*0090*/  VIADD R2, R4, 0xffffffe ;  /* 0x0ffffffe04027836 */ /* 0x001fcc0000000000 */
[----:B------:R0:W4:Y:S02]  /*00a0*/  F2I.FTZ.U32.TRUNC.NTZ R3, R2 ;  /* 0x0000000200037305 */ /* 0x000124000021f000 */
[----:B0-----:R-:W-:Y:S02]  /*00b0*/  IMAD.MOV.U32 R2, RZ, RZ, RZ ;  /* 0x000000ffff027224 */ /* 0x001fe400078e00ff */
[----:B----4-:R-:W-:-:S04]  /*00c0*/  IMAD.MOV R0, RZ, RZ, -R3 ;  /* 0x000000ffff007224 */ /* 0x010fc800078e0a03 */
[----:B------:R-:W-:Y:S01]  /*00d0*/  IMAD R5, R0, R7, RZ ;  /* 0x0000000700057224 */ /* 0x000fe200078e02ff */
[----:B--2---:R-:W-:-:S03]  /*00e0*/  IADD3 R0, PT, PT, R7, -0x1, R6 ;  /* 0xffffffff07007810 */ /* 0x004fc60007ffe006 */
[----:B------:R-:W-:-:S06]  /*00f0*/  IMAD.HI.U32 R3, R3, R5, R2 ;  /* 0x0000000503037227 */ /* 0x000fcc00078e0002 */
[----:B------:R-:W-:-:S04]  /*0100*/  IMAD.HI.U32 R5, R3, R0, RZ ;  /* 0x0000000003057227 */ /* 0x000fc800078e00ff */
[----:B------:R-:W-:-:S04]  /*0110*/  IMAD.MOV R3, RZ, RZ, -R5 ;  /* 0x000000ffff037224 */ /* 0x000fc800078e0a05 */
[----:B------:R-:W-:Y:S02]  /*0120*/  IMAD R0, R7, R3, R0 ;  /* 0x0000000307007224 */ /* 0x000fe400078e0200 */
[----:B------:R-:W0:Y:S03]  /*0130*/  S2R R3, SR_TID.X ;  /* 0x0000000000037919 */ /* 0x000e260000002100 */
[----:B------:R-:W-:-:S13]  /*0140*/  ISETP.GE.U32.AND P0, PT, R0, R7, PT ;  /* 0x000000070000720c */ /* 0x000fda0003f06070 */
[----:B------:R-:W-:Y:S02]  /*0150*/  @P0 IMAD.IADD R0, R0, 0x1, -R7 ;  /* 0x0000000100000824 */ /* 0x000fe400078e0a07 */
[----:B------:R-:W-:-:S03]  /*0160*/  @P0 VIADD R5, R5, 0x1 ;  /* 0x0000000105050836 */ /* 0x000fc60000000000 */
[----:B------:R-:W-:-:S13]  /*0170*/  ISETP.GE.U32.AND P1, PT, R0, R7, PT ;  /* 0x000000070000720c */ /* 0x000fda0003f26070 */
[----:B------:R-:W-:Y:S01]  /*0180*/  @P1 VIADD R5, R5, 0x1 ;  /* 0x0000000105051836 */ /* 0x000fe20000000000 */
[----:B------:R-:W-:-:S05]  /*0190*/  @!P2 LOP3.LUT R5, RZ, R7, RZ, 0x33, !PT ;  /* 0x00000007ff05a212 */ /* 0x000fca00078e33ff */
[----:B---3--:R-:W-:-:S05]  /*01a0*/  IMAD R2, R5, UR4, RZ ;  /* 0x0000000405027c24 */ /* 0x008fca000f8e02ff */
[----:B------:R-:W-:-:S05]  /*01b0*/  VIADDMNMX R5, R2, R5, R6, PT ;  /* 0x0000000502057246 */ /* 0x000fca0003800106 */
[----:B------:R-:W-:-:S05]  /*01c0*/  IMAD.IADD R0, R5, 0x1, -R2 ;  /* 0x0000000105007824 */ /* 0x000fca00078e0a02 */
[----:B0-----:R-:W-:Y:S02]  /*01d0*/  ISETP.GE.AND P0, PT, R3, R0, PT ;  /* 0x000000000300720c */ /* 0x001fe40003f06270 */
[----:B------:R-:W-:-:S11]  /*01e0*/  ISETP.GE.AND P1, PT, R0, 0x1, PT ;  /* 0x000000010000780c */ /* 0x000fd60003f26270 */
[----:B-1----:R-:W-:Y:S05]  /*01f0*/  @P0 BRA `(.L_x_1) ;  /* 0x0000000000700947 */ /* 0x002fea0003800000 */
[----:B------:R-:W0:Y:S01]  /*0200*/  S2R R10, SR_CgaCtaId ;  /* 0x00000000000a7919 */ /* 0x000e220000008800 */
[----:B------:R-:W1:Y:S01]  /*0210*/  LDC R16, c[0x0][0x360] ;  /* 0x0000d800ff107b82 */ /* 0x000e620000000800 */
[----:B------:R-:W-:Y:S01]  /*0220*/  MOV R17, 0x400 ;  /* 0x0000040000117802 */ /* 0x000fe20000000f00 */
[----:B------:R-:W-:-:S04]  /*0230*/  IMAD.MOV.U32 R21, RZ, RZ, R3 ;  /* 0x000000ffff157224 */ /* 0x000fc800078e0003 */
[C---:B------:R-:W-:Y:S02]  /*0240*/  VIADD R18, R17.reuse, 0x1000 ;  /* 0x0000100011127836 */ /* 0x040fe40000000000 */
[----:B------:R-:W2:Y:S01]  /*0250*/  LDC.64 R8, c[0x0][0x390] ;  /* 0x0000e400ff087b82 */ /* 0x000ea20000000a00 */
[----:B------:R-:W-:-:S07]  /*0260*/  VIADD R19, R17, 0x2000 ;  /* 0x0000200011137836 */ /* 0x000fce0000000000 */
[----:B------:R-:W3:Y:S08]  /*0270*/  LDC.64 R6, c[0x0][0x380] ;  /* 0x0000e000ff067b82 */ /* 0x000ef00000000a00 */
[----:B------:R-:W4:Y:S01]  /*0280*/  LDC.64 R4, c[0x0][0x388] ;  /* 0x0000e200ff047b82 */ /* 0x000f220000000a00 */
[C---:B0-----:R-:W-:Y:S02]  /*0290*/  LEA R17, R10.reuse, R17, 0x18 ;  /* 0x000000110a117211 */ /* 0x041fe400078ec0ff */
[----:B------:R-:W-:-:S02]  /*02a0*/  LEA R18, R10, R18, 0x18 ;  /* 0x000000120a127211 */ /* 0x000fc400078ec0ff */
[----:B------:R-:W-:-:S07]  /*02b0*/  LEA R19, R10, R19, 0x18 ;  /* 0x000000130a137211 */ /* 0x000fce00078ec0ff */
.L_x_2:
[----:B0-----:R-:W-:-:S04]  /*02c0*/  IMAD.IADD R11, R2, 0x1, R21 ;  /* 0x00000001020b7824 */ /* 0x001fc800078e0215 */
[----:B---3--:R-:W-:-:S04]  /*02d0*/  IMAD.WIDE R12, R11, 0x8, R6 ;  /* 0x000000080b0c7825 */ /* 0x008fc800078e0206 */
[C---:B----4-:R-:W-:Y:S02]  /*02e0*/  IMAD.WIDE R14, R11.reuse, 0x8, R4 ;  /* 0x000000080b0e7825 */ /* 0x050fe400078e0204 */
[----:B------:R-:W3:Y:S02]  /*02f0*/  LDG.E.64 R12, desc[UR12][R12.64] ;  /* 0x0000000c0c0c7981 */ /* 0x000ee4000c1e1b00 */
[----:B--2---:R-:W-:Y:S02]  /*0300*/  IMAD.WIDE R10, R11, 0x8, R8 ;  /* 0x000000080b0a7825 */ /* 0x004fe400078e0208 */
[----:B------:R-:W2:Y:S04]  /*0310*/  LDG.E.64 R14, desc[UR12][R14.64] ;  /* 0x0000000c0e0e7981 */ /* 0x000ea8000c1e1b00 */
[----:B------:R-:W4:Y:S01]  /*0320*/  LDG.E.64 R10, desc[UR12][R10.64] ;  /* 0x0000000c0a0a7981 */ /* 0x000f22000c1e1b00 */
[----:B------:R-:W-:-:S02]  /*0330*/  IMAD R23, R21, 0x8, R17 ;  /* 0x0000000815177824 */ /* 0x000fc400078e0211 */
[C---:B------:R-:W-:Y:S02]  /*0340*/  IMAD R25, R21.reuse, 0x8, R18 ;  /* 0x0000000815197824 */ /* 0x040fe400078e0212 */
[----:B------:R-:W-:Y:S02]  /*0350*/  IMAD R27, R21, 0x8, R19 ;  /* 0x00000008151b7824 */ /* 0x000fe400078e0213 */
[----:B-1----:R-:W-:-:S05]  /*0360*/  IMAD.IADD R21, R16, 0x1, R21 ;  /* 0x0000000110157824 */ /* 0x002fca00078e0215 */
[----:B------:R-:W-:Y:S01]  /*0370*/  ISETP.GE.AND P0, PT, R21, R0, PT ;  /* 0x000000001500720c */ /* 0x000fe20003f06270 */
[----:B---3--:R0:W-:Y:S04]  /*0380*/  STS.64 [R23], R12 ;  /* 0x0000000c17007388 */ /* 0x0081e80000000a00 */
[----:B--2---:R0:W-:Y:S04]  /*0390*/  STS.64 [R25], R14 ;  /* 0x0000000e19007388 */ /* 0x0041e80000000a00 */
[----:B----4-:R0:W-:Y:S04]  /*03a0*/  STS.64 [R27], R10 ;  /* 0x0000000a1b007388 */ /* 0x0101e80000000a00 */
[----:B------:R-:W-:Y:S05]  /*03b0*/  @!P0 BRA `(.L_x_2) ;  /* 0xfffffffc00c08947 */ /* 0x000fea000383ffff */
.L_x_1:
[----:B------:R-:W-:Y:S05]  /*03c0*/  BSYNC.RECONVERGENT B0 ;  /* 0x0000000000007941 */ /* 0x000fea0003800200 */
.L_x_0:
[----:B------:R-:W-:Y:S06]  /*03d0*/  BAR.SYNC.DEFER_BLOCKING 0x0 ;  /* 0x0000000000007b1d */ /* 0x000fec0000010000 */
[----:B------:R-:W-:Y:S05]  /*03e0*/  @!P1 EXIT ;  /* 0x000000000000994d */ /* 0x000fea0003800000 */
[----:B------:R-:W1:Y:S01]  /*03f0*/  S2UR UR5, SR_CgaCtaId ;  /* 0x00000000000579c3 */ /* 0x000e620000008800 */
[----:B------:R-:W2:Y:S01]  /*0400*/  LDCU UR11, c[0x0][0x360] ;  /* 0x00006c00ff0b77ac */ /* 0x000ea20008000800 */
[----:B0-----:R-:W-:Y:S01]  /*0410*/  IMAD.SHL.U32 R15, R3, 0x10, RZ ;  /* 0x00000010030f7824 */ /* 0x001fe200078e00ff */
[----:B------:R-:W-:Y:S02]  /*0420*/  UMOV UR4, 0x400 ;  /* 0x0000040000047882 */ /* 0x000fe40000000000 */
[----:B------:R-:W-:Y:S02]  /*0430*/  UIADD3 UR7, UPT, UPT, UR4, 0x1000, URZ ;  /* 0x0000100004077890 */ /* 0x000fe4000fffe0ff */
[----:B--2---:R-:W-:Y:S02]  /*0440*/  USHF.L.U32 UR9, UR11, 0x4, URZ ;  /* 0x000000040b097899 */ /* 0x004fe400080006ff */
[----:B-1----:R-:W-:Y:S02]  /*0450*/  ULEA UR6, UR5, UR4, 0x18 ;  /* 0x0000000405067291 */ /* 0x002fe4000f8ec0ff */
[----:B------:R-:W-:Y:S01]  /*0460*/  ULEA UR7, UR5, UR7, 0x18 ;  /* 0x0000000705077291 */ /* 0x000fe2000f8ec0ff */
[----:B------:R-:W-:-:S11]  /*0470*/  UMOV UR4, URZ ;  /* 0x000000ff00047c82 */ /* 0x000fd60008000000 */
.L_x_13:
[----:B0-----:R-:W0:Y:S01]  /*0480*/  S2UR UR8, SR_CgaCtaId ;  /* 0x00000000000879c3 */ /* 0x001e220000008800 */
[----:B------:R-:W-:Y:S01]  /*0490*/  UMOV UR5, 0x400 ;  /* 0x0000040000057882 */ /* 0x000fe20000000000 */
[----:B------:R-:W-:Y:S01]  /*04a0*/  ULEA UR10, UR4, UR7, 0x3 ;  /* 0x00000007040a7291 */ /* 0x000fe2000f8e18ff */
[----:B------:R-:W-:Y:S01]  /*04b0*/  BSSY.RECONVERGENT B0, `(.L_x_3) ;  /* 0x0000065000007945 */ /* 0x000fe20003800200 */
[----:B------:R-:W-:-:S07]  /*04c0*/  UIADD3 UR5, UPT, UPT, UR5, 0x2000, URZ ;  /* 0x0000200005057890 */ /* 0x000fce000fffe0ff */
[----:B------:R-:W-:Y:S01]  /*04d0*/  LDS.64 R10, [UR10] ;  /* 0x0000000aff0a7984 */ /* 0x000fe20008000a00 */
[----:B0-----:R-:W-:Y:S02]  /*04e0*/  ULEA UR5, UR8, UR5, 0x18 ;  /* 0x0000000508057291 */ /* 0x001fe4000f8ec0ff */
[----:B------:R-:W-:Y:S02]  /*04f0*/  ULEA UR8, UR4, UR6, 0x3 ;  /* 0x0000000604087291 */ /* 0x000fe4000f8e18ff */
[----:B------:R-:W-:Y:S02]  /*0500*/  ULEA UR5, UR4, UR5, 0x3 ;  /* 0x0000000504057291 */ /* 0x000fe4000f8e18ff */
[----:B------:R-:W-:-:S05]  /*0510*/  UIADD3 UR4, UPT, UPT, UR4, 0x1, URZ ;  /* 0x0000000104047890 */ /* 0x000fca000fffe0ff */
[----:B------:R-:W0:Y:S01]  /*0520*/  LDS.64 R8, [UR8] ;  /* 0x00000008ff087984 */ /* 0x000e220008000a00 */
[----:B------:R-:W-:-:S03]  /*0530*/  ISETP.NE.AND P1, PT, R0, UR4, PT ;  /* 0x0000000400007c0c */ /* 0x000fc6000bf25270 */
[----:B------:R-:W1:Y:S01]  /*0540*/  LDS.64 R12, [UR5] ;  /* 0x00000005ff0c7984 */ /* 0x000e620008000a00 */
[----:B0-----:R-:W-:Y:S02]  /*0550*/  LOP3.LUT P0, RZ, R8, 0xf, R10, 0xc8, !PT ;  /* 0x0000000f08ff7812 */ /* 0x001fe4000780c80a */
[----:B-1----:R-:W-:-:S04]  /*0560*/  ISETP.LT.U32.AND P2, PT, R12, 0x10, PT ;  /* 0x000000100c00780c */ /* 0x002fc80003f41070 */
[----:B------:R-:W-:-:S13]  /*0570*/  ISETP.LT.U32.OR.EX P0, PT, R13, RZ, P0, P2 ;  /* 0x000000ff0d00720c */ /* 0x000fda0000701520 */
[----:B------:R-:W-:Y:S05]  /*0580*/  @P0 BRA `(.L_x_4) ;  /* 0x00000004001c0947 */ /* 0x000fea0003800000 */
[----:B------:R-:W-:Y:S01]  /*0590*/  LOP3.LUT R2, R12, 0xfffffff0, RZ, 0xc0, !PT ;  /* 0xfffffff00c027812 */ /* 0x000fe200078ec0ff */
[----:B------:R-:W-:Y:S03]  /*05a0*/  BSSY.RECONVERGENT B1, `(.L_x_5) ;  /* 0x0000032000017945 */ /* 0x000fe60003800200 */
[----:B------:R-:W-:-:S04]  /*05b0*/  ISETP.GT.U32.AND P0, PT, R2, R15, PT ;  /* 0x0000000f0200720c */ /* 0x000fc80003f04070 */
[----:B------:R-:W-:-:S13]  /*05c0*/  ISETP.GT.U32.AND.EX P0, PT, R13, RZ, PT, P0 ;  /* 0x000000ff0d00720c */ /* 0x000fda0003f04100 */
[----:B------:R-:W-:Y:S05]  /*05d0*/  @!P0 BRA `(.L_x_6) ;  /* 0x0000000000b88947 */ /* 0x000fea0003800000 */
[----:B------:R-:W-:Y:S02]  /*05e0*/  IMAD.MOV.U32 R21, RZ, RZ, R15 ;  /* 0x000000ffff157224 */ /* 0x000fe400078e000f */
[----:B------:R-:W-:-:S07]  /*05f0*/  IMAD.MOV.U32 R23, RZ, RZ, RZ ;  /* 0x000000ffff177224 */ /* 0x000fce00078e00ff */
.L_x_7:
[----:B------:R-:W-:-:S05]  /*0600*/  IADD3 R18, P0, PT, R8, R21, RZ ;  /* 0x0000001508127210 */ /* 0x000fca0007f1e0ff */
[----:B------:R-:W-:-:S05]  /*0610*/  IMAD.X R19, R9, 0x1, R23, P0 ;  /* 0x0000000109137824 */ /* 0x000fca00000e0617 */
[----:B---3--:R-:W2:Y:S01]  /*0620*/  LD.E.128 R4, desc[UR12][R18.64] ;  /* 0x0000000c12047980 */ /* 0x008ea2000c101d00 */
[----:B------:R-:W-:Y:S02]  /*0630*/  IADD3 R16, P0, PT, R10, R21, RZ ;  /* 0x000000150a107210 */ /* 0x000fe40007f1e0ff */
[----:B------:R-:W-:-:S03]  /*0640*/  IADD3 R21, P2, PT, R21, UR9, RZ ;  /* 0x0000000915157c10 */ /* 0x000fc6000ff5e0ff */
[--C-:B------:R-:W-:Y:S01]  /*0650*/  IMAD.X R17, R11, 0x1, R23.reuse, P0 ;  /* 0x000000010b117824 */ /* 0x100fe200000e0617 */
[----:B------:R-:W-:Y:S01]  /*0660*/  ISETP.GE.U32.AND P0, PT, R21, R2, PT ;  /* 0x000000021500720c */ /* 0x000fe20003f06070 */
[----:B------:R-:W-:-:S05]  /*0670*/  IMAD.X R23, RZ, RZ, R23, P2 ;  /* 0x000000ffff177224 */ /* 0x000fca00010e0617 */
[----:B------:R-:W-:Y:S01]  /*0680*/  ISETP.GE.U32.AND.EX P0, PT, R23, R13, PT, P0 ;  /* 0x0000000d1700720c */ /* 0x000fe20003f06100 */
[----:B--2---:R0:W-:-:S12]  /*0690*/  ST.E.128 desc[UR12][R16.64], R4 ;  /* 0x0000000410007985 */ /* 0x0041d8000c101d0c */
[----:B------:R-:W-:Y:S05]  /*06a0*/  @P0 BRA `(.L_x_6) ;  /* 0x0000000000840947 */ /* 0x000fea0003800000 */
[----:B------:R-:W-:-:S05]  /*06b0*/  IADD3 R18, P0, PT, R18, UR9, RZ ;  /* 0x0000000912127c10 */ /* 0x000fca000ff1e0ff */
[----:B------:R-:W-:-:S05]  /*06c0*/  IMAD.X R19, RZ, RZ, R19, P0 ;  /* 0x000000ffff137224 */ /* 0x000fca00000e0613 */
[----:B0-----:R-:W2:Y:S01]  /*06d0*/  LD.E.128 R4, desc[UR12][R18.64] ;  /* 0x0000000c12047980 */ /* 0x001ea2000c101d00 */
[----:B------:R-:W-:-:S05]  /*06e0*/  IADD3 R16, P0, PT, R16, UR9, RZ ;  /* 0x0000000910107c10 */ /* 0x000fca000ff1e0ff */
[----:B------:R-:W-:Y:S01]  /*06f0*/  IMAD.X R17, RZ, RZ, R17, P0 ;  /* 0x000000ffff117224 */ /* 0x000fe200000e0611 */
[----:B------:R-:W-:-:S05]  /*0700*/  IADD3 R21, P0, PT, R21, UR9, RZ ;  /* 0x0000000915157c10 */ /* 0x000fca000ff1e0ff */
[----:B------:R-:W-:Y:S01]  /*0710*/  IMAD.X R23, RZ, RZ, R23, P0 ;  /* 0x000000ffff177224 */ /* 0x000fe200000e0617 */
[----:B------:R-:W-:-:S04]  /*0720*/  ISETP.GE.U32.AND P0, PT, R21, R2, PT ;  /* 0x000000021500720c */ /* 0x000fc80003f06070 */
[----:B------:R-:W-:Y:S01]  /*0730*/  ISETP.GE.U32.AND.EX P0, PT, R23, R13, PT, P0 ;  /* 0x0000000d1700720c */ /* 0x000fe20003f06100 */
[----:B--2---:R1:W-:-:S12]  /*0740*/  ST.E.128 desc[UR12][R16.64], R4 ;  /* 0x0000000410007985 */ /* 0x0043d8000c101d0c */
[----:B------:R-:W-:Y:S05]  /*0750*/  @P0 BRA `(.L_x_6) ;  /* 0x0000000000580947 */ /* 0x000fea0003800000 */
[----:B------:R-:W-:-:S05]  /*0760*/  IADD3 R18, P0, PT, R18, UR9, RZ ;  /* 0x0000000912127c10 */ /* 0x000fca000ff1e0ff */
[----:B------:R-:W-:-:S05]  /*0770*/  IMAD.X R19, RZ, RZ, R19, P0 ;  /* 0x000000ffff137224 */ /* 0x000fca00000e0613 */
[----:B-1----:R-:W2:Y:S01]  /*0780*/  LD.E.128 R4, desc[UR12][R18.64] ;  /* 0x0000000c12047980 */ /* 0x002ea2000c101d00 */
        /* <DEDUP_REMOVED lines=8> */
[----:B--2---:R-:W-:-:S05]  /*0810*/  IADD3 R4, P0, PT, R18, UR9, RZ ;  /* 0x0000000912047c10 */ /* 0x004fca000ff1e0ff */
[----:B------:R-:W-:-:S06]  /*0820*/  IMAD.X R5, RZ, RZ, R19, P0 ;  /* 0x000000ffff057224 */ /* 0x000fcc00000e0613 */
[----:B------:R-:W2:Y:S01]  /*0830*/  LD.E.128 R4, desc[UR12][R4.64] ;  /* 0x0000000c04047980 */ /* 0x000ea2000c101d00 */
[----:B------:R-:W-:-:S05]  /*0840*/  IADD3 R16, P0, PT, R16, UR9, RZ ;  /* 0x0000000910107c10 */ /* 0x000fca000ff1e0ff */
[----:B------:R-:W-:Y:S01]  /*0850*/  IMAD.X R17, RZ, RZ, R17, P0 ;  /* 0x000000ffff117224 */ /* 0x000fe200000e0611 */
[----:B------:R-:W-:-:S05]  /*0860*/  IADD3 R21, P0, PT, R21, UR9, RZ ;  /* 0x0000000915157c10 */ /* 0x000fca000ff1e0ff */
[----:B------:R-:W-:Y:S01]  /*0870*/  IMAD.X R23, RZ, RZ, R23, P0 ;  /* 0x000000ffff177224 */ /* 0x000fe200000e0617 */
[----:B------:R-:W-:-:S04]  /*0880*/  ISETP.GE.U32.AND P0, PT, R21, R2, PT ;  /* 0x000000021500720c */ /* 0x000fc80003f06070 */
[----:B------:R-:W-:Y:S01]  /*0890*/  ISETP.GE.U32.AND.EX P0, PT, R23, R13, PT, P0 ;  /* 0x0000000d1700720c */ /* 0x000fe20003f06100 */
[----:B--2---:R3:W-:-:S12]  /*08a0*/  ST.E.128 desc[UR12][R16.64], R4 ;  /* 0x0000000410007985 */ /* 0x0047d8000c101d0c */
[----:B------:R-:W-:Y:S05]  /*08b0*/  @!P0 BRA `(.L_x_7) ;  /* 0xfffffffc00508947 */ /* 0x000fea000383ffff */
.L_x_6:
[----:B------:R-:W-:Y:S05]  /*08c0*/  BSYNC.RECONVERGENT B1 ;  /* 0x0000000000017941 */ /* 0x000fea0003800200 */
.L_x_5:
[----:B0123--:R-:W-:Y:S01]  /*08d0*/  IADD3 R17, P2, PT, R3, R2, RZ ;  /* 0x0000000203117210 */ /* 0x00ffe20007f5e0ff */
[----:B------:R-:W-:Y:S03]  /*08e0*/  BSSY.RECONVERGENT B1, `(.L_x_8) ;  /* 0x0000010000017945 */ /* 0x000fe60003800200 */
[----:B------:R-:W-:Y:S01]  /*08f0*/  ISETP.GE.U32.AND P0, PT, R17, R12, PT ;  /* 0x0000000c1100720c */ /* 0x000fe20003f06070 */
[----:B------:R-:W-:-:S05]  /*0900*/  IMAD.X R19, RZ, RZ, R13, P2 ;  /* 0x000000ffff137224 */ /* 0x000fca00010e060d */
[----:B------:R-:W-:-:S13]  /*0910*/  ISETP.GE.U32.AND.EX P0, PT, R19, R13, PT, P0 ;  /* 0x0000000d1300720c */ /* 0x000fda0003f06100 */
[----:B------:R-:W-:Y:S05]  /*0920*/  @P0 BRA `(.L_x_9) ;  /* 0x00000000002c0947 */ /* 0x000fea0003800000 */
.L_x_10:
[----:B------:R-:W-:-:S05]  /*0930*/  IADD3 R4, P0, PT, R8, R17, RZ ;  /* 0x0000001108047210 */ /* 0x000fca0007f1e0ff */
[----:B0-----:R-:W-:-:S06]  /*0940*/  IMAD.X R5, R9, 0x1, R19, P0 ;  /* 0x0000000109057824 */ /* 0x001fcc00000e0613 */
[----:B------:R-:W2:Y:S01]  /*0950*/  LD.E.U8 R5, desc[UR12][R4.64] ;  /* 0x0000000c04057980 */ /* 0x000ea2000c101100 */
[----:B------:R-:W-:-:S05]  /*0960*/  IADD3 R6, P0, PT, R10, R17, RZ ;  /* 0x000000110a067210 */ /* 0x000fca0007f1e0ff */
[----:B------:R-:W-:Y:S01]  /*0970*/  IMAD.X R7, R11, 0x1, R19, P0 ;  /* 0x000000010b077824 */ /* 0x000fe200000e0613 */
[----:B------:R-:W-:-:S05]  /*0980*/  IADD3 R17, P0, PT, R17, UR11, RZ ;  /* 0x0000000b11117c10 */ /* 0x000fca000ff1e0ff */
[----:B------:R-:W-:Y:S01]  /*0990*/  IMAD.X R19, RZ, RZ, R19, P0 ;  /* 0x000000ffff137224 */ /* 0x000fe200000e0613 */
[----:B------:R-:W-:-:S04]  /*09a0*/  ISETP.GE.U32.AND P0, PT, R17, R12, PT ;  /* 0x0000000c1100720c */ /* 0x000fc80003f06070 */
[----:B------:R-:W-:Y:S01]  /*09b0*/  ISETP.GE.U32.AND.EX P0, PT, R19, R13, PT, P0 ;  /* 0x0000000d1300720c */ /* 0x000fe20003f06100 */
[----:B--2---:R0:W-:-:S12]  /*09c0*/  ST.E.U8 desc[UR12][R6.64], R5 ;  /* 0x0000000506007985 */ /* 0x0041d8000c10110c */
[----:B------:R-:W-:Y:S05]  /*09d0*/  @!P0 BRA `(.L_x_10) ;  /* 0xfffffffc00d48947 */ /* 0x000fea000383ffff */
.L_x_9:
[----:B------:R-:W-:Y:S05]  /*09e0*/  BSYNC.RECONVERGENT B1 ;  /* 0x0000000000017941 */ /* 0x000fea0003800200 */
.L_x_8:
[----:B------:R-:W-:Y:S05]  /*09f0*/  BRA `(.L_x_11) ;  /* 0x0000000000407947 */ /* 0x000fea0003800000 */
.L_x_4:
[----:B------:R-:W-:-:S04]  /*0a00*/  ISETP.GT.U32.AND P0, PT, R12, R3, PT ;  /* 0x000000030c00720c */ /* 0x000fc80003f04070 */
[----:B------:R-:W-:-:S13]  /*0a10*/  ISETP.GT.U32.AND.EX P0, PT, R13, RZ, PT, P0 ;  /* 0x000000ff0d00720c */ /* 0x000fda0003f04100 */
[----:B------:R-:W-:Y:S05]  /*0a20*/  @!P0 BRA `(.L_x_11) ;  /* 0x0000000000348947 */ /* 0x000fea0003800000 */
[----:B------:R-:W-:Y:S02]  /*0a30*/  IMAD.MOV.U32 R17, RZ, RZ, R3 ;  /* 0x000000ffff117224 */ /* 0x000fe400078e0003 */
[----:B------:R-:W-:-:S07]  /*0a40*/  IMAD.MOV.U32 R19, RZ, RZ, RZ ;  /* 0x000000ffff137224 */ /* 0x000fce00078e00ff */
.L_x_12:
        /* <DEDUP_REMOVED lines=11> */
.L_x_11:
[----:B------:R-:W-:Y:S05]  /*0b00*/  BSYNC.RECONVERGENT B0 ;  /* 0x0000000000007941 */ /* 0x000fea0003800200 */
.L_x_3:
[----:B------:R-:W-:Y:S05]  /*0b10*/  @P1 BRA `(.L_x_13) ;  /* 0xfffffff800581947 */ /* 0x000fea000383ffff */
[----:B------:R-:W-:Y:S05]  /*0b20*/  EXIT ;  /* 0x000000000000794d */ /* 0x000fea0003800000 */
.L_x_14:
[----:B------:R-:W-:-:S00]  /*0b30*/  BRA `(.L_x_14) ;  /* 0xfffffffc00fc7947 */ /* 0x000fc0000383ffff */
[----:B------:R-:W-:-:S00]  /*0b40*/  NOP ;  /* 0x0000000000007918 */ /* 0x000fc00000000000 */
        /* <DEDUP_REMOVED lines=11> */
.L_x_15:


//--------------------- .nv.shared.chunked_batched_copy_kernel --------------------------
	.section	.nv.shared.chunked_batched_copy_kernel,"aw",@nobits
	.sectionflags	@""
	.align	8
.nv.shared.chunked_batched_copy_kernel:
	.zero		13312


//--------------------- .nv.shared.reserved.0     --------------------------
	.section	.nv.shared.reserved.0,"aw",@nobits
	.weak		__nv_reservedSMEM_offset_0_alias
	.size		__nv_reservedSMEM_offset_0_alias, 0, 64
	.other		__nv_reservedSMEM_offset_0_alias,@"STO_CUDA_RESERVED_SHARED STV_DEFAULT"
__nv_reservedSMEM_offset_0_alias:
	.zero		0
	.zero		64


//--------------------- .nv.constant0.chunked_batched_copy_kernel --------------------------
	.section	.nv.constant0.chunked_batched_copy_kernel,"a",@progbits
	.sectionflags	@""
	.align	4
.nv.constant0.chunked_batched_copy_kernel:
	.zero		924


//--------------------- SYMBOLS --------------------------

	.type		.nv.reservedSmem.offset0,@object
	.size		.nv.reservedSmem.offset0,0x4
	.type		.nv.reservedSmem.cap,@object
	.size		.nv.reservedSmem.cap,0x4
